	.headerflags	@"EF_CUDA_TEXMODE_UNIFIED EF_CUDA_64BIT_ADDRESS EF_CUDA_ACCELERATORS EF_CUDA_SM90 EF_CUDA_VIRTUAL_SM(EF_CUDA_SM90)"
	.elftype	@"ET_EXEC"


//--------------------- .nv.info                  --------------------------
	.section	.nv.info,"",@"SHT_CUDA_INFO"
	.align	4


	//----- nvinfo : EIATTR_REGCOUNT
	.align		4
        /*0000*/ 	.byte	0x04, 0x2f
        /*0002*/ 	.short	(.L_3 - .L_2)
	.align		4
.L_2:
        /*0004*/ 	.word	index@(triton_per_fused_add_mean_mul_sqrt_sub_0)
        /*0008*/ 	.word	0x00000010


	//----- nvinfo : EIATTR_MIN_STACK_SIZE
	.align		4
.L_3:
        /*000c*/ 	.byte	0x04, 0x12
        /*000e*/ 	.short	(.L_5 - .L_4)
	.align		4
.L_4:
        /*0010*/ 	.word	index@(triton_per_fused_add_mean_mul_sqrt_sub_0)
        /*0014*/ 	.word	0x00000000


	//----- nvinfo : EIATTR_FRAME_SIZE
	.align		4
.L_5:
        /*0018*/ 	.byte	0x04, 0x11
        /*001a*/ 	.short	(.L_7 - .L_6)
	.align		4
.L_6:
        /*001c*/ 	.word	index@(triton_per_fused_add_mean_mul_sqrt_sub_0)
        /*0020*/ 	.word	0x00000000


	//----- nvinfo : EIATTR_MIN_STACK_SIZE
	.align		4
.L_7:
        /*0024*/ 	.byte	0x04, 0x12
        /*0026*/ 	.short	(.L_9 - .L_8)
	.align		4
.L_8:
        /*0028*/ 	.word	index@(triton_per_fused_add_mean_mul_sqrt_sub_0)
        /*002c*/ 	.word	0x00000000
.L_9:


//--------------------- .nv.info.triton_per_fused_add_mean_mul_sqrt_sub_0 --------------------------
	.section	.nv.info.triton_per_fused_add_mean_mul_sqrt_sub_0,"",@"SHT_CUDA_INFO"
	.sectionflags	@""
	.align	4


	//----- nvinfo : EIATTR_CUDA_API_VERSION
	.align		4
        /*0000*/ 	.byte	0x04, 0x37
        /*0002*/ 	.short	(.L_11 - .L_10)
.L_10:
        /*0004*/ 	.word	0x0000007c


	//----- nvinfo : EIATTR_KPARAM_INFO
	.align		4
.L_11:
        /*0008*/ 	.byte	0x04, 0x17
        /*000a*/ 	.short	(.L_13 - .L_12)
.L_12:
        /*000c*/ 	.word	0x00000000
        /*0010*/ 	.short	0x0003
        /*0012*/ 	.short	0x0018
        /*0014*/ 	.byte	0x00, 0xf0, 0x11, 0x00


	//----- nvinfo : EIATTR_KPARAM_INFO
	.align		4
.L_13:
        /*0018*/ 	.byte	0x04, 0x17
        /*001a*/ 	.short	(.L_15 - .L_14)
.L_14:
        /*001c*/ 	.word	0x00000000
        /*0020*/ 	.short	0x0002
        /*0022*/ 	.short	0x0010
        /*0024*/ 	.byte	0x00, 0xf4, 0x21, 0x00


	//----- nvinfo : EIATTR_KPARAM_INFO
	.align		4
.L_15:
        /*0028*/ 	.byte	0x04, 0x17
        /*002a*/ 	.short	(.L_17 - .L_16)
.L_16:
        /*002c*/ 	.word	0x00000000
        /*0030*/ 	.short	0x0001
        /*0032*/ 	.short	0x0008
        /*0034*/ 	.byte	0x00, 0xf4, 0x21, 0x00


	//----- nvinfo : EIATTR_KPARAM_INFO
	.align		4
.L_17:
        /*0038*/ 	.byte	0x04, 0x17
        /*003a*/ 	.short	(.L_19 - .L_18)
.L_18:
        /*003c*/ 	.word	0x00000000
        /*0040*/ 	.short	0x0000
        /*0042*/ 	.short	0x0000
        /*0044*/ 	.byte	0x00, 0xf4, 0x21, 0x00


	//----- nvinfo : EIATTR_SPARSE_MMA_MASK
	.align		4
.L_19:
        /*0048*/ 	.byte	0x03, 0x50
        /*004a*/ 	.short	0x0000


	//----- nvinfo : EIATTR_MAXREG_COUNT
	.align		4
        /*004c*/ 	.byte	0x03, 0x1b
        /*004e*/ 	.short	0x00ff


	//----- nvinfo : EIATTR_COOP_GROUP_MASK_REGIDS
	.align		4
        /*0050*/ 	.byte	0x04, 0x29
        /*0052*/ 	.short	(.L_21 - .L_20)


	//   ....[0]....
.L_20:
        /*0054*/ 	.word	0xffffffff


	//   ....[1]....
        /*0058*/ 	.word	0xffffffff


	//   ....[2]....
        /*005c*/ 	.word	0xffffffff


	//   ....[3]....
        /*0060*/ 	.word	0xffffffff


	//   ....[4]....
        /*0064*/ 	.word	0xffffffff


	//   ....[5]....
        /*0068*/ 	.word	0xffffffff


	//----- nvinfo : EIATTR_COOP_GROUP_INSTR_OFFSETS
	.align		4
.L_21:
        /*006c*/ 	.byte	0x04, 0x28
        /*006e*/ 	.short	(.L_23 - .L_22)


	//   ....[0]....
.L_22:
        /*0070*/ 	.word	0x000001f0


	//   ....[1]....
        /*0074*/ 	.word	0x00000220


	//   ....[2]....
        /*0078*/ 	.word	0x00000260


	//   ....[3]....
        /*007c*/ 	.word	0x00000280


	//   ....[4]....
        /*0080*/ 	.word	0x000002a0


	//   ....[5]....
        /*0084*/ 	.word	0x00000310


	//----- nvinfo : EIATTR_EXIT_INSTR_OFFSETS
	.align		4
.L_23:
        /*0088*/ 	.byte	0x04, 0x1c
        /*008a*/ 	.short	(.L_25 - .L_24)


	//   ....[0]....
.L_24:
        /*008c*/ 	.word	0x00000380


	//   ....[1]....
        /*0090*/ 	.word	0x000003d0


	//----- nvinfo : EIATTR_REQNTID
	.align		4
.L_25:
        /*0094*/ 	.byte	0x04, 0x10
        /*0096*/ 	.short	(.L_27 - .L_26)
.L_26:
        /*0098*/ 	.word	0x00000040
        /*009c*/ 	.word	0x00000001
        /*00a0*/ 	.word	0x00000001


	//----- nvinfo : EIATTR_CBANK_PARAM_SIZE
	.align		4
.L_27:
        /*00a4*/ 	.byte	0x03, 0x19
        /*00a6*/ 	.short	0x001c


	//----- nvinfo : EIATTR_PARAM_CBANK
	.align		4
        /*00a8*/ 	.byte	0x04, 0x0a
        /*00aa*/ 	.short	(.L_29 - .L_28)
	.align		4
.L_28:
        /*00ac*/ 	.word	index@(.nv.constant0.triton_per_fused_add_mean_mul_sqrt_sub_0)
        /*00b0*/ 	.short	0x0210
        /*00b2*/ 	.short	0x001c


	//----- nvinfo : EIATTR_SW_WAR
	.align		4
.L_29:
        /*00b4*/ 	.byte	0x04, 0x36
        /*00b6*/ 	.short	(.L_31 - .L_30)
.L_30:
        /*00b8*/ 	.word	0x00000008
.L_31:


//--------------------- .nv.callgraph             --------------------------
	.section	.nv.callgraph,"",@"SHT_CUDA_CALLGRAPH"
	.align	4
	.sectionentsize	8
	.align		4
        /*0000*/ 	.word	0x00000000
	.align		4
        /*0004*/ 	.word	0xffffffff
	.align		4
        /*0008*/ 	.word	0x00000000
	.align		4
        /*000c*/ 	.word	0xfffffffe
	.align		4
        /*0010*/ 	.word	0x00000000
	.align		4
        /*0014*/ 	.word	0xfffffffd
	.align		4
        /*0018*/ 	.word	0x00000000
	.align		4
        /*001c*/ 	.word	0xfffffffc


//--------------------- .nv.constant4             --------------------------
	.section	.nv.constant4,"a",@progbits
	.align	8
	.align		8
.nv.constant4:
        /*0000*/ 	.dword	_$_str
	.align		8
        /*0008*/ 	.dword	_$_str_$_2


//--------------------- .text.triton_per_fused_add_mean_mul_sqrt_sub_0 --------------------------
	.section	.text.triton_per_fused_add_mean_mul_sqrt_sub_0,"ax",@progbits
	.sectionflags	@"SHF_BARRIERS=1"
	.align	128
        .global         triton_per_fused_add_mean_mul_sqrt_sub_0
        .type           triton_per_fused_add_mean_mul_sqrt_sub_0,@function
        .size           triton_per_fused_add_mean_mul_sqrt_sub_0,(.L_x_1 - triton_per_fused_add_mean_mul_sqrt_sub_0)
        .other          triton_per_fused_add_mean_mul_sqrt_sub_0,@"STO_CUDA_ENTRY STV_DEFAULT"
triton_per_fused_add_mean_mul_sqrt_sub_0:
.text.triton_per_fused_add_mean_mul_sqrt_sub_0:
[----:B------:R-:W0:Y:S02]  /*0000*/  LDC R1, c[0x0][0x28] ;  /* 0x00000a00ff017b82 */ /* 0x000e240000000800 */
[----:B------:R-:W1:Y:S01]  /*0010*/  S2R R13, SR_TID.X ;  /* 0x00000000000d7919 */ /* 0x000e620000002100 */
[----:B------:R-:W2:Y:S01]  /*0020*/  LDC.64 R4, c[0x0][0x218] ;  /* 0x00008600ff047b82 */ /* 0x000ea20000000a00 */
[----:B------:R-:W-:-:S07]  /*0030*/  ULDC.64 UR6, c[0x0][0x208] ;  /* 0x0000820000067ab9 */ /* 0x000fce0000000a00 */
[----:B------:R-:W3:Y:S01]  /*0040*/  LDC.64 R8, c[0x0][0x220] ;  /* 0x00008800ff087b82 */ /* 0x000ee20000000a00 */
[----:B-1----:R-:W-:-:S04]  /*0050*/  SHF.L.U32 R0, R13, 0x2, RZ ;  /* 0x000000020d007819 */ /* 0x002fc800000006ff */
[----:B------:R-:W-:-:S05]  /*0060*/  LOP3.LUT R3, R0, 0xfc, RZ, 0xc0, !PT ;  /* 0x000000fc00037812 */ /* 0x000fca00078ec0ff */
[----:B--2---:R-:W-:-:S04]  /*0070*/  IMAD.WIDE.U32 R4, R3, 0x4, R4 ;  /* 0x0000000403047825 */ /* 0x004fc800078e0004 */
[----:B---3--:R-:W-:Y:S02]  /*0080*/  IMAD.WIDE.U32 R8, R3, 0x4, R8 ;  /* 0x0000000403087825 */ /* 0x008fe400078e0008 */
[----:B------:R-:W2:Y:S04]  /*0090*/  LDG.E.128 R4, desc[UR6][R4.64] ;  /* 0x0000000604047981 */ /* 0x000ea8000c1e1d00 */
[----:B------:R-:W2:Y:S01]  /*00a0*/  LDG.E.128 R8, desc[UR6][R8.64] ;  /* 0x0000000608087981 */ /* 0x000ea2000c1e1d00 */
[----:B------:R-:W1:Y:S01]  /*00b0*/  S2UR UR5, SR_CgaCtaId ;  /* 0x00000000000579c3 */ /* 0x000e620000008800 */
[C---:B------:R-:W-:Y:S01]  /*00c0*/  LOP3.LUT P0, RZ, R13.reuse, 0x1f, RZ, 0xc0, !PT ;  /* 0x0000001f0dff7812 */ /* 0x040fe2000780c0ff */
[----:B------:R-:W-:Y:S01]  /*00d0*/  UMOV UR4, 0x400 ;  /* 0x0000040000047882 */ /* 0x000fe20000000000 */
[----:B------:R-:W-:Y:S01]  /*00e0*/  ISETP.GE.AND P1, PT, R13, 0x2, PT ;  /* 0x000000020d00780c */ /* 0x000fe20003f26270 */
[----:B-1----:R-:W-:Y:S01]  /*00f0*/  UPRMT UR4, UR5, 0x654, UR4 ;  /* 0x0000065405047896 */ /* 0x002fe20008000004 */
[----:B--2---:R-:W-:Y:S01]  /*0100*/  FADD R3, R4, -R8 ;  /* 0x8000000804037221 */ /* 0x004fe20000000000 */
[----:B------:R-:W-:Y:S01]  /*0110*/  FADD R6, R6, -R10 ;  /* 0x8000000a06067221 */ /* 0x000fe20000000000 */
[----:B------:R-:W-:-:S02]  /*0120*/  FADD R7, R7, -R11 ;  /* 0x8000000b07077221 */ /* 0x000fc40000000000 */
[----:B------:R-:W-:Y:S01]  /*0130*/  FFMA R12, R3, R3, 9.9999997171806853657e-10 ;  /* 0x3089705f030c7423 */ /* 0x000fe20000000003 */
[----:B------:R-:W-:Y:S01]  /*0140*/  FADD R3, R5, -R9 ;  /* 0x8000000905037221 */ /* 0x000fe20000000000 */
[----:B------:R-:W-:Y:S01]  /*0150*/  FFMA R6, R6, R6, 9.9999997171806853657e-10 ;  /* 0x3089705f06067423 */ /* 0x000fe20000000006 */
[----:B------:R-:W-:Y:S02]  /*0160*/  FFMA R7, R7, R7, 9.9999997171806853657e-10 ;  /* 0x3089705f07077423 */ /* 0x000fe40000000007 */
[----:B------:R-:W-:Y:S01]  /*0170*/  FFMA R3, R3, R3, 9.9999997171806853657e-10 ;  /* 0x3089705f03037423 */ /* 0x000fe20000000003 */
[----:B------:R-:W-:Y:S08]  /*0180*/  MUFU.SQRT R12, R12 ;  /* 0x0000000c000c7308 */ /* 0x000ff00000002000 */
[----:B------:R-:W1:Y:S08]  /*0190*/  MUFU.SQRT R3, R3 ;  /* 0x0000000300037308 */ /* 0x000e700000002000 */
[----:B------:R-:W2:Y:S01]  /*01a0*/  MUFU.SQRT R6, R6 ;  /* 0x0000000600067308 */ /* 0x000ea20000002000 */
[----:B-1----:R-:W-:-:S07]  /*01b0*/  FADD R5, R12, R3 ;  /* 0x000000030c057221 */ /* 0x002fce0000000000 */
[----:B------:R-:W1:Y:S01]  /*01c0*/  MUFU.SQRT R7, R7 ;  /* 0x0000000700077308 */ /* 0x000e620000002000 */
[----:B--2---:R-:W-:-:S04]  /*01d0*/  FADD R4, R6, R5 ;  /* 0x0000000506047221 */ /* 0x004fc80000000000 */
[----:B-1----:R-:W-:-:S05]  /*01e0*/  FADD R4, R7, R4 ;  /* 0x0000000407047221 */ /* 0x002fca0000000000 */
[----:B------:R-:W1:Y:S02]  /*01f0*/  SHFL.BFLY PT, R5, R4, 0x10, 0x1f ;  /* 0x0e001f0004057f89 */ /* 0x000e6400000e0000 */
[----:B-1----:R-:W-:Y:S01]  /*0200*/  FADD R5, R4, R5 ;  /* 0x0000000504057221 */ /* 0x002fe20000000000 */
[----:B------:R-:W-:-:S04]  /*0210*/  SHF.R.U32.HI R4, RZ, 0x3, R13 ;  /* 0x00000003ff047819 */ /* 0x000fc8000001160d */
[----:B------:R-:W1:Y:S01]  /*0220*/  SHFL.BFLY PT, R8, R5, 0x8, 0x1f ;  /* 0x0d001f0005087f89 */ /* 0x000e6200000e0000 */
[----:B------:R-:W-:Y:S01]  /*0230*/  LOP3.LUT R4, R4, 0x4, RZ, 0xc0, !PT ;  /* 0x0000000404047812 */ /* 0x000fe200078ec0ff */
[----:B-1----:R-:W-:Y:S01]  /*0240*/  FADD R8, R5, R8 ;  /* 0x0000000805087221 */ /* 0x002fe20000000000 */
[----:B------:R-:W-:-:S04]  /*0250*/  LOP3.LUT R5, R13, 0x1, RZ, 0xc0, !PT ;  /* 0x000000010d057812 */ /* 0x000fc800078ec0ff */
[----:B------:R-:W1:Y:S02]  /*0260*/  SHFL.BFLY PT, R3, R8, 0x4, 0x1f ;  /* 0x0c801f0008037f89 */ /* 0x000e6400000e0000 */
[----:B-1----:R-:W-:-:S05]  /*0270*/  FADD R3, R8, R3 ;  /* 0x0000000308037221 */ /* 0x002fca0000000000 */
[----:B------:R-:W1:Y:S02]  /*0280*/  SHFL.BFLY PT, R6, R3, 0x2, 0x1f ;  /* 0x0c401f0003067f89 */ /* 0x000e6400000e0000 */
[----:B-1----:R-:W-:-:S05]  /*0290*/  FADD R6, R3, R6 ;  /* 0x0000000603067221 */ /* 0x002fca0000000000 */
[----:B------:R-:W1:Y:S02]  /*02a0*/  SHFL.BFLY PT, R7, R6, 0x1, 0x1f ;  /* 0x0c201f0006077f89 */ /* 0x000e6400000e0000 */
[----:B-1----:R-:W-:-:S05]  /*02b0*/  FADD R7, R6, R7 ;  /* 0x0000000706077221 */ /* 0x002fca0000000000 */
[----:B------:R-:W-:Y:S01]  /*02c0*/  @!P0 STS [R4+UR4], R7 ;  /* 0x0000000704008988 */ /* 0x000fe20008000804 */
[----:B------:R-:W-:Y:S01]  /*02d0*/  BAR.SYNC.DEFER_BLOCKING 0x0 ;  /* 0x0000000000007b1d */ /* 0x000fe20000010000 */
[----:B------:R-:W-:-:S04]  /*02e0*/  ISETP.NE.U32.AND P0, PT, R5, 0x1, PT ;  /* 0x000000010500780c */ /* 0x000fc80003f05070 */
[----:B------:R-:W-:Y:S01]  /*02f0*/  ISETP.LT.AND P0, PT, R13, 0x2, P0 ;  /* 0x000000020d00780c */ /* 0x000fe20000701270 */
[----:B------:R-:W1:Y:S04]  /*0300*/  @!P1 LDS R2, [R0+UR4] ;  /* 0x0000000400029984 */ /* 0x000e680008000800 */
[----:B-1----:R-:W1:Y:S02]  /*0310*/  SHFL.BFLY PT, R3, R2, 0x1, 0x1f ;  /* 0x0c201f0002037f89 */ /* 0x002e6400000e0000 */
[----:B-1----:R-:W-:-:S06]  /*0320*/  FADD R3, R2, R3 ;  /* 0x0000000302037221 */ /* 0x002fcc0000000000 */
[----:B------:R1:W-:Y:S01]  /*0330*/  @P0 STS [R0+UR4], R3 ;  /* 0x0000000300000988 */ /* 0x0003e20008000804 */
[----:B------:R-:W-:Y:S01]  /*0340*/  BAR.SYNC.DEFER_BLOCKING 0x0 ;  /* 0x0000000000007b1d */ /* 0x000fe20000010000 */
[----:B------:R-:W-:-:S05]  /*0350*/  LOP3.LUT P0, RZ, R13, 0x3f, RZ, 0xc0, !PT ;  /* 0x0000003f0dff7812 */ /* 0x000fca000780c0ff */
[----:B------:R-:W2:Y:S02]  /*0360*/  LDS R5, [UR4] ;  /* 0x00000004ff057984 */ /* 0x000ea40008000800 */
[----:B------:R-:W-:Y:S06]  /*0370*/  BAR.SYNC.DEFER_BLOCKING 0x0 ;  /* 0x0000000000007b1d */ /* 0x000fec0000010000 */
[----:B-1----:R-:W-:Y:S05]  /*0380*/  @P0 EXIT ;  /* 0x000000000000094d */ /* 0x002fea0003800000 */
[----:B------:R-:W0:Y:S01]  /*0390*/  LDC.64 R2, c[0x0][0x210] ;  /* 0x00008400ff027b82 */ /* 0x000e220000000a00 */
[----:B--2---:R-:W-:-:S04]  /*03a0*/  FADD R5, RZ, R5 ;  /* 0x00000005ff057221 */ /* 0x004fc80000000000 */
[----:B------:R-:W-:-:S05]  /*03b0*/  FMUL R5, R5, 0.00390625 ;  /* 0x3b80000005057820 */ /* 0x000fca0000400000 */
[----:B0-----:R-:W-:Y:S01]  /*03c0*/  STG.E desc[UR6][R2.64], R5 ;  /* 0x0000000502007986 */ /* 0x001fe2000c101906 */
[----:B------:R-:W-:Y:S05]  /*03d0*/  EXIT ;  /* 0x000000000000794d */ /* 0x000fea0003800000 */
.L_x_0:
[----:B------:R-:W-:-:S00]  /*03e0*/  BRA `(.L_x_0) ;  /* 0xfffffffc00fc7947 */ /* 0x000fc0000383ffff */
[----:B------:R-:W-:-:S00]  /*03f0*/  NOP ;  /* 0x0000000000007918 */ /* 0x000fc00000000000 */
        /* <DEDUP_REMOVED lines=8> */
.L_x_1:


//--------------------- .nv.global.init           --------------------------
	.section	.nv.global.init,"aw",@progbits
.nv.global.init:
	.type		_$_str,@object
	.size		_$_str,(_$_str_$_2 - _$_str)
_$_str:
        /*0000*/ 	.byte	0x5f, 0x5f, 0x43, 0x55, 0x44, 0x41, 0x5f, 0x46, 0x54, 0x5a, 0x00
	.type		_$_str_$_2,@object
	.size		_$_str_$_2,(.L_1 - _$_str_$_2)
_$_str_$_2:
        /*000b*/ 	.byte	0x5f, 0x5f, 0x43, 0x55, 0x44, 0x41, 0x5f, 0x50, 0x52, 0x45, 0x43, 0x5f, 0x53, 0x51, 0x52, 0x54
        /*001b*/ 	.byte	0x00
.L_1:


//--------------------- .nv.shared.triton_per_fused_add_mean_mul_sqrt_sub_0 --------------------------
	.section	.nv.shared.triton_per_fused_add_mean_mul_sqrt_sub_0,"aw",@nobits
	.sectionflags	@""
	.align	16
	.zero		1024


//--------------------- .nv.constant0.triton_per_fused_add_mean_mul_sqrt_sub_0 --------------------------
	.section	.nv.constant0.triton_per_fused_add_mean_mul_sqrt_sub_0,"a",@progbits
	.sectionflags	@""
	.align	4
.nv.constant0.triton_per_fused_add_mean_mul_sqrt_sub_0:
	.zero		556
